//
// Generated by NVIDIA NVVM Compiler
//
// Compiler Build ID: CL-36424714
// Cuda compilation tools, release 13.0, V13.0.88
// Based on NVVM 20.0.0
//

.version 9.0
.target sm_100
.address_size 64

	// .globl	_Z6kernelv
.extern .func  (.param .b32 func_retval0) vprintf
(
	.param .b64 vprintf_param_0,
	.param .b64 vprintf_param_1
)
;
.global .align 1 .b8 $str[17] = {122, 114, 111, 98, 32, 99, 111, 115, 32, 112, 114, 111, 115, 122, 101, 10};

.visible .entry _Z6kernelv()
{
	.reg .b32 	%r<3>;
	.reg .b64 	%rd<3>;

	mov.u64 	%rd1, $str;
	cvta.global.u64 	%rd2, %rd1;
	{ // callseq 0, 0
	.param .b64 param0;
	st.param.b64 	[param0], %rd2;
	.param .b64 param1;
	st.param.b64 	[param1], 0;
	.param .b32 retval0;
	call.uni (retval0), 
	vprintf, 
	(
	param0, 
	param1
	);
	ld.param.b32 	%r1, [retval0];
	} // callseq 0
	ret;

}


// ===== COMPILED SASS (sm_100) =====

	.target	sm_100

	.elftype	@"ET_EXEC"


//--------------------- .note.nv.tkinfo           --------------------------
	.section	.note.nv.tkinfo,"",@"SHT_NOTE"
	.sectionflags	@"SHF_NOTE_NV_TKINFO"
	.tkinfo
        /*0018*/ 	.word	0x00000002
        /*0030*/ 	.string	""
        /*0030*/ 	.string	"ptxas"
        /*0030*/ 	.string	"Cuda compilation tools, release 13.0, V13.0.88"
        /*0030*/ 	.string	"Build cuda_13.0.r13.0/compiler.36424714_0"
        /*0030*/ 	.string	"-arch sm_100 -m 64 "



//--------------------- .note.nv.cuinfo           --------------------------
	.section	.note.nv.cuinfo,"",@"SHT_NOTE"
	.sectionflags	@"SHF_NOTE_NV_CUINFO"
        /*0018*/ 	.short	0x0002
        /*001a*/ 	.short	0x0064
        /*001c*/ 	.short	0x0082
	.zero		2


//--------------------- .nv.info                  --------------------------
	.section	.nv.info,"",@"SHT_CUDA_INFO"
	.align	4


	//----- nvinfo : EIATTR_REGCOUNT
	.align		4
        /*0000*/ 	.byte	0x04, 0x2f
        /*0002*/ 	.short	(.L_2 - .L_1)
	.align		4
.L_1:
        /*0004*/ 	.word	index@(_Z6kernelv)
        /*0008*/ 	.word	0x00000018


	//----- nvinfo : EIATTR_FRAME_SIZE
	.align		4
.L_2:
        /*000c*/ 	.byte	0x04, 0x11
        /*000e*/ 	.short	(.L_4 - .L_3)
	.align		4
.L_3:
        /*0010*/ 	.word	index@(_Z6kernelv)
        /*0014*/ 	.word	0x00000000


	//----- nvinfo : EIATTR_MIN_STACK_SIZE
	.align		4
.L_4:
        /*0018*/ 	.byte	0x04, 0x12
        /*001a*/ 	.short	(.L_6 - .L_5)
	.align		4
.L_5:
        /*001c*/ 	.word	index@(_Z6kernelv)
        /*0020*/ 	.word	0x00000000
.L_6:


//--------------------- .nv.compat                --------------------------
	.section	.nv.compat,"",@"SHT_CUDA_COMPAT_INFO"
	.align	4
        /*0000*/ 	.byte	0x02, 0x09, 0x00, 0x00, 0x02, 0x02, 0x01, 0x00, 0x02, 0x05, 0x05, 0x00, 0x03, 0x07, 0x01, 0x01
        /*0010*/ 	.byte	0x02, 0x03, 0x00, 0x00, 0x02, 0x06, 0x01, 0x00, 0x04, 0x0b, 0x08, 0x00, 0x09, 0x00, 0x00, 0x00
        /*0020*/ 	.byte	0x00, 0x00, 0x00, 0x00


//--------------------- .nv.info._Z6kernelv       --------------------------
	.section	.nv.info._Z6kernelv,"",@"SHT_CUDA_INFO"
	.sectionflags	@""
	.align	4


	//----- nvinfo : EIATTR_CUDA_API_VERSION
	.align		4
        /*0000*/ 	.byte	0x04, 0x37
        /*0002*/ 	.short	(.L_8 - .L_7)
.L_7:
        /*0004*/ 	.word	0x00000082


	//----- nvinfo : EIATTR_SPARSE_MMA_MASK
	.align		4
.L_8:
        /*0008*/ 	.byte	0x03, 0x50
        /*000a*/ 	.short	0x0000


	//----- nvinfo : EIATTR_MAXREG_COUNT
	.align		4
        /*000c*/ 	.byte	0x03, 0x1b
        /*000e*/ 	.short	0x00ff


	//----- nvinfo : EIATTR_EXTERNS
	.align		4
        /*0010*/ 	.byte	0x04, 0x0f
        /*0012*/ 	.short	(.L_10 - .L_9)


	//   ....[0]....
	.align		4
.L_9:
        /*0014*/ 	.word	index@(vprintf)


	//----- nvinfo : EIATTR_MERCURY_ISA_VERSION
	.align		4
.L_10:
        /*0018*/ 	.byte	0x03, 0x5f
        /*001a*/ 	.short	0x0101


	//----- nvinfo : EIATTR_VRC_CTA_INIT_COUNT
	.align		4
        /*001c*/ 	.byte	0x02, 0x4a
	.zero		1
	.zero		1


	//----- nvinfo : EIATTR_SYSCALL_OFFSETS
	.align		4
        /*0020*/ 	.byte	0x04, 0x46
        /*0022*/ 	.short	(.L_12 - .L_11)


	//   ....[0]....
.L_11:
        /*0024*/ 	.word	0x00000080


	//----- nvinfo : EIATTR_EXIT_INSTR_OFFSETS
	.align		4
.L_12:
        /*0028*/ 	.byte	0x04, 0x1c
        /*002a*/ 	.short	(.L_14 - .L_13)


	//   ....[0]....
.L_13:
        /*002c*/ 	.word	0x00000090


	//----- nvinfo : EIATTR_SW_WAR
	.align		4
.L_14:
        /*0030*/ 	.byte	0x04, 0x36
        /*0032*/ 	.short	(.L_16 - .L_15)
.L_15:
        /*0034*/ 	.word	0x00000008
.L_16:


//--------------------- .nv.callgraph             --------------------------
	.section	.nv.callgraph,"",@"SHT_CUDA_CALLGRAPH"
	.align	4
	.sectionentsize	8
	.align		4
        /*0000*/ 	.word	0x00000000
	.align		4
        /*0004*/ 	.word	0xffffffff
	.align		4
        /*0008*/ 	.word	index@(_Z6kernelv)
	.align		4
        /*000c*/ 	.word	index@(vprintf)
	.align		4
        /*0010*/ 	.word	0x00000000
	.align		4
        /*0014*/ 	.word	0xfffffffe
	.align		4
        /*0018*/ 	.word	0x00000000
	.align		4
        /*001c*/ 	.word	0xfffffffd
	.align		4
        /*0020*/ 	.word	0x00000000
	.align		4
        /*0024*/ 	.word	0xfffffffc


//--------------------- .nv.constant4             --------------------------
	.section	.nv.constant4,"a",@progbits
	.align	8
	.align		8
.nv.constant4:
        /*0000*/ 	.dword	vprintf
	.align		8
        /*0008*/ 	.dword	$str


//--------------------- .text._Z6kernelv          --------------------------
	.section	.text._Z6kernelv,"ax",@progbits
	.align	128
        .global         _Z6kernelv
        .type           _Z6kernelv,@function
        .size           _Z6kernelv,(.L_x_2 - _Z6kernelv)
        .other          _Z6kernelv,@"STO_CUDA_ENTRY STV_DEFAULT"
_Z6kernelv:
.text._Z6kernelv:
[----:B------:R-:W0:Y:S01]  /*0000*/  LDC R1, c[0x0][0x37c] ;  /* 0x0000df00ff017b82 */ /* 0x000e220000000800 */
[----:B------:R-:W-:Y:S01]  /*0010*/  MOV R0, 0x0 ;  /* 0x0000000000007802 */ /* 0x000fe20000000f00 */
[----:B------:R-:W1:Y:S01]  /*0020*/  LDCU.64 UR4, c[0x4][0x8] ;  /* 0x01000100ff0477ac */ /* 0x000e620008000a00 */
[----:B------:R-:W-:-:S05]  /*0030*/  CS2R R6, SRZ ;  /* 0x0000000000067805 */ /* 0x000fca000001ff00 */
[----:B------:R2:W3:Y:S01]  /*0040*/  LDC.64 R2, c[0x4][R0] ;  /* 0x0100000000027b82 */ /* 0x0004e20000000a00 */
[----:B-1----:R-:W-:Y:S02]  /*0050*/  IMAD.U32 R4, RZ, RZ, UR4 ;  /* 0x00000004ff047e24 */ /* 0x002fe4000f8e00ff */
[----:B--2---:R-:W-:-:S07]  /*0060*/  IMAD.U32 R5, RZ, RZ, UR5 ;  /* 0x00000005ff057e24 */ /* 0x004fce000f8e00ff */
[----:B------:R-:W-:-:S07]  /*0070*/  LEPC R20, `(.L_x_0) ;  /* 0x000000001014794e */ /* 0x000fce0000000000 */
[----:B0--3--:R-:W-:Y:S05]  /*0080*/  CALL.ABS.NOINC R2 ;  /* 0x0000000002007343 */ /* 0x009fea0003c00000 */
.L_x_0:
[----:B------:R-:W-:Y:S05]  /*0090*/  EXIT ;  /* 0x000000000000794d */ /* 0x000fea0003800000 */
.L_x_1:
[----:B------:R-:W-:-:S00]  /*00a0*/  BRA `(.L_x_1) ;  /* 0xfffffffc00fc7947 */ /* 0x000fc0000383ffff */
[----:B------:R-:W-:-:S00]  /*00b0*/  NOP ;  /* 0x0000000000007918 */ /* 0x000fc00000000000 */
        /* <DEDUP_REMOVED lines=12> */
.L_x_2:


//--------------------- .nv.global.init           --------------------------
	.section	.nv.global.init,"aw",@progbits
.nv.global.init:
	.type		$str,@object
	.size		$str,(.L_0 - $str)
$str:
        /*0000*/ 	.byte	0x7a, 0x72, 0x6f, 0x62, 0x20, 0x63, 0x6f, 0x73, 0x20, 0x70, 0x72, 0x6f, 0x73, 0x7a, 0x65, 0x0a
        /*0010*/ 	.byte	0x00
.L_0:


//--------------------- .nv.shared.reserved.0     --------------------------
	.section	.nv.shared.reserved.0,"aw",@nobits
	.weak		__nv_reservedSMEM_offset_0_alias
	.size		__nv_reservedSMEM_offset_0_alias, 0, 64
	.other		__nv_reservedSMEM_offset_0_alias,@"STO_CUDA_RESERVED_SHARED STV_DEFAULT"
__nv_reservedSMEM_offset_0_alias:
	.zero		0
	.zero		64


//--------------------- .nv.constant0._Z6kernelv  --------------------------
	.section	.nv.constant0._Z6kernelv,"a",@progbits
	.sectionflags	@""
	.align	4
.nv.constant0._Z6kernelv:
	.zero		896


//--------------------- SYMBOLS --------------------------

	.type		.nv.reservedSmem.offset0,@object
	.size		.nv.reservedSmem.offset0,0x4
	.type		vprintf,@function
